//
// Generated by NVIDIA NVVM Compiler
//
// Compiler Build ID: CL-36424714
// Cuda compilation tools, release 13.0, V13.0.88
// Based on NVVM 20.0.0
//

.version 9.0
.target sm_100
.address_size 64

	// .globl	_Z7gpuMultPiS_S_iii

.visible .entry _Z7gpuMultPiS_S_iii(
	.param .u64 .ptr .align 1 _Z7gpuMultPiS_S_iii_param_0,
	.param .u64 .ptr .align 1 _Z7gpuMultPiS_S_iii_param_1,
	.param .u64 .ptr .align 1 _Z7gpuMultPiS_S_iii_param_2,
	.param .u32 _Z7gpuMultPiS_S_iii_param_3,
	.param .u32 _Z7gpuMultPiS_S_iii_param_4,
	.param .u32 _Z7gpuMultPiS_S_iii_param_5
)
{
	.reg .pred 	%p<13>;
	.reg .b32 	%r<107>;
	.reg .b64 	%rd<53>;

	ld.param.u64 	%rd7, [_Z7gpuMultPiS_S_iii_param_0];
	ld.param.u64 	%rd8, [_Z7gpuMultPiS_S_iii_param_1];
	ld.param.u64 	%rd6, [_Z7gpuMultPiS_S_iii_param_2];
	ld.param.u32 	%r32, [_Z7gpuMultPiS_S_iii_param_3];
	ld.param.u32 	%r30, [_Z7gpuMultPiS_S_iii_param_4];
	ld.param.u32 	%r31, [_Z7gpuMultPiS_S_iii_param_5];
	cvta.to.global.u64 	%rd1, %rd8;
	cvta.to.global.u64 	%rd2, %rd7;
	mov.u32 	%r33, %ctaid.y;
	mov.u32 	%r34, %ntid.y;
	mov.u32 	%r35, %tid.y;
	mad.lo.s32 	%r1, %r33, %r34, %r35;
	mov.u32 	%r36, %ctaid.x;
	mov.u32 	%r37, %ntid.x;
	mov.u32 	%r38, %tid.x;
	mad.lo.s32 	%r2, %r36, %r37, %r38;
	setp.ge.s32 	%p1, %r1, %r32;
	setp.ge.s32 	%p2, %r2, %r31;
	or.pred  	%p3, %p1, %p2;
	@%p3 bra 	$L__BB0_14;
	setp.lt.s32 	%p4, %r30, 1;
	mov.b32 	%r106, 0;
	@%p4 bra 	$L__BB0_13;
	mul.lo.s32 	%r3, %r30, %r1;
	and.b32  	%r4, %r30, 7;
	setp.lt.u32 	%p5, %r30, 8;
	mov.b32 	%r101, 0;
	mov.u32 	%r106, %r101;
	@%p5 bra 	$L__BB0_5;
	and.b32  	%r101, %r30, 2147483640;
	neg.s32 	%r95, %r101;
	shl.b32 	%r7, %r31, 3;
	mul.wide.u32 	%rd9, %r3, 4;
	add.s64 	%rd10, %rd9, %rd2;
	add.s64 	%rd52, %rd10, 16;
	mov.b32 	%r106, 0;
	mul.wide.s32 	%rd13, %r31, 4;
	mov.u32 	%r94, %r2;
$L__BB0_4:
	.pragma "nounroll";
	ld.global.u32 	%r43, [%rd52+-16];
	mul.wide.s32 	%rd11, %r94, 4;
	add.s64 	%rd12, %rd1, %rd11;
	ld.global.u32 	%r44, [%rd12];
	mad.lo.s32 	%r45, %r44, %r43, %r106;
	ld.global.u32 	%r46, [%rd52+-12];
	add.s64 	%rd14, %rd12, %rd13;
	ld.global.u32 	%r47, [%rd14];
	mad.lo.s32 	%r48, %r47, %r46, %r45;
	ld.global.u32 	%r49, [%rd52+-8];
	add.s64 	%rd15, %rd14, %rd13;
	ld.global.u32 	%r50, [%rd15];
	mad.lo.s32 	%r51, %r50, %r49, %r48;
	ld.global.u32 	%r52, [%rd52+-4];
	add.s64 	%rd16, %rd15, %rd13;
	ld.global.u32 	%r53, [%rd16];
	mad.lo.s32 	%r54, %r53, %r52, %r51;
	ld.global.u32 	%r55, [%rd52];
	add.s64 	%rd17, %rd16, %rd13;
	ld.global.u32 	%r56, [%rd17];
	mad.lo.s32 	%r57, %r56, %r55, %r54;
	ld.global.u32 	%r58, [%rd52+4];
	add.s64 	%rd18, %rd17, %rd13;
	ld.global.u32 	%r59, [%rd18];
	mad.lo.s32 	%r60, %r59, %r58, %r57;
	ld.global.u32 	%r61, [%rd52+8];
	add.s64 	%rd19, %rd18, %rd13;
	ld.global.u32 	%r62, [%rd19];
	mad.lo.s32 	%r63, %r62, %r61, %r60;
	ld.global.u32 	%r64, [%rd52+12];
	add.s64 	%rd20, %rd19, %rd13;
	ld.global.u32 	%r65, [%rd20];
	mad.lo.s32 	%r106, %r65, %r64, %r63;
	add.s32 	%r95, %r95, 8;
	add.s32 	%r94, %r94, %r7;
	add.s64 	%rd52, %rd52, 32;
	setp.ne.s32 	%p6, %r95, 0;
	@%p6 bra 	$L__BB0_4;
$L__BB0_5:
	setp.eq.s32 	%p7, %r4, 0;
	@%p7 bra 	$L__BB0_13;
	and.b32  	%r17, %r30, 3;
	setp.lt.u32 	%p8, %r4, 4;
	@%p8 bra 	$L__BB0_8;
	add.s32 	%r67, %r101, %r3;
	mul.wide.u32 	%rd21, %r67, 4;
	add.s64 	%rd22, %rd2, %rd21;
	ld.global.u32 	%r68, [%rd22];
	mad.lo.s32 	%r69, %r101, %r31, %r2;
	mul.wide.s32 	%rd23, %r69, 4;
	add.s64 	%rd24, %rd1, %rd23;
	ld.global.u32 	%r70, [%rd24];
	mad.lo.s32 	%r71, %r70, %r68, %r106;
	cvt.u64.u32 	%rd25, %r3;
	cvt.u64.u32 	%rd26, %r101;
	add.s64 	%rd27, %rd26, %rd25;
	shl.b64 	%rd28, %rd27, 2;
	add.s64 	%rd29, %rd2, %rd28;
	ld.global.u32 	%r72, [%rd29+4];
	mul.wide.s32 	%rd30, %r31, 4;
	add.s64 	%rd31, %rd24, %rd30;
	ld.global.u32 	%r73, [%rd31];
	mad.lo.s32 	%r74, %r73, %r72, %r71;
	ld.global.u32 	%r75, [%rd29+8];
	add.s64 	%rd32, %rd31, %rd30;
	ld.global.u32 	%r76, [%rd32];
	mad.lo.s32 	%r77, %r76, %r75, %r74;
	ld.global.u32 	%r78, [%rd29+12];
	add.s64 	%rd33, %rd32, %rd30;
	ld.global.u32 	%r79, [%rd33];
	mad.lo.s32 	%r106, %r79, %r78, %r77;
	add.s32 	%r101, %r101, 4;
$L__BB0_8:
	setp.eq.s32 	%p9, %r17, 0;
	@%p9 bra 	$L__BB0_13;
	setp.eq.s32 	%p10, %r17, 1;
	@%p10 bra 	$L__BB0_11;
	add.s32 	%r81, %r101, %r3;
	mul.wide.u32 	%rd34, %r81, 4;
	add.s64 	%rd35, %rd2, %rd34;
	ld.global.u32 	%r82, [%rd35];
	mad.lo.s32 	%r83, %r101, %r31, %r2;
	mul.wide.s32 	%rd36, %r83, 4;
	add.s64 	%rd37, %rd1, %rd36;
	ld.global.u32 	%r84, [%rd37];
	mad.lo.s32 	%r85, %r84, %r82, %r106;
	cvt.u64.u32 	%rd38, %r3;
	cvt.u64.u32 	%rd39, %r101;
	add.s64 	%rd40, %rd39, %rd38;
	shl.b64 	%rd41, %rd40, 2;
	add.s64 	%rd42, %rd2, %rd41;
	ld.global.u32 	%r86, [%rd42+4];
	mul.wide.s32 	%rd43, %r31, 4;
	add.s64 	%rd44, %rd37, %rd43;
	ld.global.u32 	%r87, [%rd44];
	mad.lo.s32 	%r106, %r87, %r86, %r85;
	add.s32 	%r101, %r101, 2;
$L__BB0_11:
	and.b32  	%r88, %r30, 1;
	setp.eq.b32 	%p11, %r88, 1;
	not.pred 	%p12, %p11;
	@%p12 bra 	$L__BB0_13;
	add.s32 	%r89, %r101, %r3;
	mul.wide.u32 	%rd45, %r89, 4;
	add.s64 	%rd46, %rd2, %rd45;
	ld.global.u32 	%r90, [%rd46];
	mad.lo.s32 	%r91, %r101, %r31, %r2;
	mul.wide.s32 	%rd47, %r91, 4;
	add.s64 	%rd48, %rd1, %rd47;
	ld.global.u32 	%r92, [%rd48];
	mad.lo.s32 	%r106, %r92, %r90, %r106;
$L__BB0_13:
	mad.lo.s32 	%r93, %r31, %r1, %r2;
	cvta.to.global.u64 	%rd49, %rd6;
	mul.wide.s32 	%rd50, %r93, 4;
	add.s64 	%rd51, %rd49, %rd50;
	st.global.u32 	[%rd51], %r106;
$L__BB0_14:
	ret;

}


// ===== COMPILED SASS (sm_100) =====

	.target	sm_100

	.elftype	@"ET_EXEC"


//--------------------- .note.nv.tkinfo           --------------------------
	.section	.note.nv.tkinfo,"",@"SHT_NOTE"
	.sectionflags	@"SHF_NOTE_NV_TKINFO"
	.tkinfo
        /*0018*/ 	.word	0x00000002
        /*0030*/ 	.string	""
        /*0030*/ 	.string	"ptxas"
        /*0030*/ 	.string	"Cuda compilation tools, release 13.0, V13.0.88"
        /*0030*/ 	.string	"Build cuda_13.0.r13.0/compiler.36424714_0"
        /*0030*/ 	.string	"-arch sm_100 -m 64 "



//--------------------- .note.nv.cuinfo           --------------------------
	.section	.note.nv.cuinfo,"",@"SHT_NOTE"
	.sectionflags	@"SHF_NOTE_NV_CUINFO"
        /*0018*/ 	.short	0x0002
        /*001a*/ 	.short	0x0064
        /*001c*/ 	.short	0x0082
	.zero		2


//--------------------- .nv.info                  --------------------------
	.section	.nv.info,"",@"SHT_CUDA_INFO"
	.align	4


	//----- nvinfo : EIATTR_REGCOUNT
	.align		4
        /*0000*/ 	.byte	0x04, 0x2f
        /*0002*/ 	.short	(.L_1 - .L_0)
	.align		4
.L_0:
        /*0004*/ 	.word	index@(_Z7gpuMultPiS_S_iii)
        /*0008*/ 	.word	0x00000020


	//----- nvinfo : EIATTR_FRAME_SIZE
	.align		4
.L_1:
        /*000c*/ 	.byte	0x04, 0x11
        /*000e*/ 	.short	(.L_3 - .L_2)
	.align		4
.L_2:
        /*0010*/ 	.word	index@(_Z7gpuMultPiS_S_iii)
        /*0014*/ 	.word	0x00000000


	//----- nvinfo : EIATTR_MIN_STACK_SIZE
	.align		4
.L_3:
        /*0018*/ 	.byte	0x04, 0x12
        /*001a*/ 	.short	(.L_5 - .L_4)
	.align		4
.L_4:
        /*001c*/ 	.word	index@(_Z7gpuMultPiS_S_iii)
        /*0020*/ 	.word	0x00000000
.L_5:


//--------------------- .nv.compat                --------------------------
	.section	.nv.compat,"",@"SHT_CUDA_COMPAT_INFO"
	.align	4
        /*0000*/ 	.byte	0x02, 0x09, 0x00, 0x00, 0x02, 0x02, 0x01, 0x00, 0x02, 0x05, 0x05, 0x00, 0x03, 0x07, 0x01, 0x01
        /*0010*/ 	.byte	0x02, 0x03, 0x00, 0x00, 0x02, 0x06, 0x01, 0x00, 0x04, 0x0b, 0x08, 0x00, 0x09, 0x00, 0x00, 0x00
        /*0020*/ 	.byte	0x00, 0x00, 0x00, 0x00


//--------------------- .nv.info._Z7gpuMultPiS_S_iii --------------------------
	.section	.nv.info._Z7gpuMultPiS_S_iii,"",@"SHT_CUDA_INFO"
	.sectionflags	@""
	.align	4


	//----- nvinfo : EIATTR_CUDA_API_VERSION
	.align		4
        /*0000*/ 	.byte	0x04, 0x37
        /*0002*/ 	.short	(.L_7 - .L_6)
.L_6:
        /*0004*/ 	.word	0x00000082


	//----- nvinfo : EIATTR_KPARAM_INFO
	.align		4
.L_7:
        /*0008*/ 	.byte	0x04, 0x17
        /*000a*/ 	.short	(.L_9 - .L_8)
.L_8:
        /*000c*/ 	.word	0x00000000
        /*0010*/ 	.short	0x0005
        /*0012*/ 	.short	0x0020
        /*0014*/ 	.byte	0x00, 0xf0, 0x11, 0x00


	//----- nvinfo : EIATTR_KPARAM_INFO
	.align		4
.L_9:
        /*0018*/ 	.byte	0x04, 0x17
        /*001a*/ 	.short	(.L_11 - .L_10)
.L_10:
        /*001c*/ 	.word	0x00000000
        /*0020*/ 	.short	0x0004
        /*0022*/ 	.short	0x001c
        /*0024*/ 	.byte	0x00, 0xf0, 0x11, 0x00


	//----- nvinfo : EIATTR_KPARAM_INFO
	.align		4
.L_11:
        /*0028*/ 	.byte	0x04, 0x17
        /*002a*/ 	.short	(.L_13 - .L_12)
.L_12:
        /*002c*/ 	.word	0x00000000
        /*0030*/ 	.short	0x0003
        /*0032*/ 	.short	0x0018
        /*0034*/ 	.byte	0x00, 0xf0, 0x11, 0x00


	//----- nvinfo : EIATTR_KPARAM_INFO
	.align		4
.L_13:
        /*0038*/ 	.byte	0x04, 0x17
        /*003a*/ 	.short	(.L_15 - .L_14)
.L_14:
        /*003c*/ 	.word	0x00000000
        /*0040*/ 	.short	0x0002
        /*0042*/ 	.short	0x0010
        /*0044*/ 	.byte	0x00, 0xf5, 0x21, 0x00


	//----- nvinfo : EIATTR_KPARAM_INFO
	.align		4
.L_15:
        /*0048*/ 	.byte	0x04, 0x17
        /*004a*/ 	.short	(.L_17 - .L_16)
.L_16:
        /*004c*/ 	.word	0x00000000
        /*0050*/ 	.short	0x0001
        /*0052*/ 	.short	0x0008
        /*0054*/ 	.byte	0x00, 0xf5, 0x21, 0x00


	//----- nvinfo : EIATTR_KPARAM_INFO
	.align		4
.L_17:
        /*0058*/ 	.byte	0x04, 0x17
        /*005a*/ 	.short	(.L_19 - .L_18)
.L_18:
        /*005c*/ 	.word	0x00000000
        /*0060*/ 	.short	0x0000
        /*0062*/ 	.short	0x0000
        /*0064*/ 	.byte	0x00, 0xf5, 0x21, 0x00


	//----- nvinfo : EIATTR_SPARSE_MMA_MASK
	.align		4
.L_19:
        /*0068*/ 	.byte	0x03, 0x50
        /*006a*/ 	.short	0x0000


	//----- nvinfo : EIATTR_MAXREG_COUNT
	.align		4
        /*006c*/ 	.byte	0x03, 0x1b
        /*006e*/ 	.short	0x00ff


	//----- nvinfo : EIATTR_MERCURY_ISA_VERSION
	.align		4
        /*0070*/ 	.byte	0x03, 0x5f
        /*0072*/ 	.short	0x0101


	//----- nvinfo : EIATTR_VRC_CTA_INIT_COUNT
	.align		4
        /*0074*/ 	.byte	0x02, 0x4a
	.zero		1
	.zero		1


	//----- nvinfo : EIATTR_EXIT_INSTR_OFFSETS
	.align		4
        /*0078*/ 	.byte	0x04, 0x1c
        /*007a*/ 	.short	(.L_21 - .L_20)


	//   ....[0]....
.L_20:
        /*007c*/ 	.word	0x000000d0


	//   ....[1]....
        /*0080*/ 	.word	0x000008e0


	//----- nvinfo : EIATTR_CBANK_PARAM_SIZE
	.align		4
.L_21:
        /*0084*/ 	.byte	0x03, 0x19
        /*0086*/ 	.short	0x0024


	//----- nvinfo : EIATTR_PARAM_CBANK
	.align		4
        /*0088*/ 	.byte	0x04, 0x0a
        /*008a*/ 	.short	(.L_23 - .L_22)
	.align		4
.L_22:
        /*008c*/ 	.word	index@(.nv.constant0._Z7gpuMultPiS_S_iii)
        /*0090*/ 	.short	0x0380
        /*0092*/ 	.short	0x0024


	//----- nvinfo : EIATTR_SW_WAR
	.align		4
.L_23:
        /*0094*/ 	.byte	0x04, 0x36
        /*0096*/ 	.short	(.L_25 - .L_24)
.L_24:
        /*0098*/ 	.word	0x00000008
.L_25:


//--------------------- .nv.callgraph             --------------------------
	.section	.nv.callgraph,"",@"SHT_CUDA_CALLGRAPH"
	.align	4
	.sectionentsize	8
	.align		4
        /*0000*/ 	.word	0x00000000
	.align		4
        /*0004*/ 	.word	0xffffffff
	.align		4
        /*0008*/ 	.word	0x00000000
	.align		4
        /*000c*/ 	.word	0xfffffffe
	.align		4
        /*0010*/ 	.word	0x00000000
	.align		4
        /*0014*/ 	.word	0xfffffffd
	.align		4
        /*0018*/ 	.word	0x00000000
	.align		4
        /*001c*/ 	.word	0xfffffffc


//--------------------- .text._Z7gpuMultPiS_S_iii --------------------------
	.section	.text._Z7gpuMultPiS_S_iii,"ax",@progbits
	.align	128
        .global         _Z7gpuMultPiS_S_iii
        .type           _Z7gpuMultPiS_S_iii,@function
        .size           _Z7gpuMultPiS_S_iii,(.L_x_5 - _Z7gpuMultPiS_S_iii)
        .other          _Z7gpuMultPiS_S_iii,@"STO_CUDA_ENTRY STV_DEFAULT"
_Z7gpuMultPiS_S_iii:
.text._Z7gpuMultPiS_S_iii:
[----:B------:R-:W-:Y:S01]  /*0000*/  LDC R1, c[0x0][0x37c] ;  /* 0x0000df00ff017b82 */ /* 0x000fe20000000800 */
[----:B------:R-:W0:Y:S07]  /*0010*/  S2R R5, SR_TID.X ;  /* 0x0000000000057919 */ /* 0x000e2e0000002100 */
[----:B------:R-:W1:Y:S01]  /*0020*/  LDC R16, c[0x0][0x364] ;  /* 0x0000d900ff107b82 */ /* 0x000e620000000800 */
[----:B------:R-:W2:Y:S01]  /*0030*/  LDCU UR6, c[0x0][0x398] ;  /* 0x00007300ff0677ac */ /* 0x000ea20008000800 */
[----:B------:R-:W1:Y:S06]  /*0040*/  S2R R3, SR_TID.Y ;  /* 0x0000000000037919 */ /* 0x000e6c0000002200 */
[----:B------:R-:W0:Y:S08]  /*0050*/  S2UR UR5, SR_CTAID.X ;  /* 0x00000000000579c3 */ /* 0x000e300000002500 */
[----:B------:R-:W0:Y:S08]  /*0060*/  LDC R0, c[0x0][0x360] ;  /* 0x0000d800ff007b82 */ /* 0x000e300000000800 */
[----:B------:R-:W1:Y:S08]  /*0070*/  S2UR UR4, SR_CTAID.Y ;  /* 0x00000000000479c3 */ /* 0x000e700000002600 */
[----:B------:R-:W3:Y:S01]  /*0080*/  LDC R17, c[0x0][0x3a0] ;  /* 0x0000e800ff117b82 */ /* 0x000ee20000000800 */
[----:B0-----:R-:W-:-:S02]  /*0090*/  IMAD R0, R0, UR5, R5 ;  /* 0x0000000500007c24 */ /* 0x001fc4000f8e0205 */
[----:B-1----:R-:W-:-:S03]  /*00a0*/  IMAD R16, R16, UR4, R3 ;  /* 0x0000000410107c24 */ /* 0x002fc6000f8e0203 */
[----:B---3--:R-:W-:-:S04]  /*00b0*/  ISETP.GE.AND P0, PT, R0, R17, PT ;  /* 0x000000110000720c */ /* 0x008fc80003f06270 */
[----:B--2---:R-:W-:-:S13]  /*00c0*/  ISETP.GE.OR P0, PT, R16, UR6, P0 ;  /* 0x0000000610007c0c */ /* 0x004fda0008706670 */
[----:B------:R-:W-:Y:S05]  /*00d0*/  @P0 EXIT ;  /* 0x000000000000094d */ /* 0x000fea0003800000 */
[----:B------:R-:W0:Y:S01]  /*00e0*/  LDC R19, c[0x0][0x39c] ;  /* 0x0000e700ff137b82 */ /* 0x000e220000000800 */
[----:B------:R-:W1:Y:S01]  /*00f0*/  LDCU.64 UR4, c[0x0][0x358] ;  /* 0x00006b00ff0477ac */ /* 0x000e620008000a00 */
[----:B------:R-:W-:Y:S01]  /*0100*/  HFMA2 R24, -RZ, RZ, 0, 0 ;  /* 0x00000000ff187431 */ /* 0x000fe200000001ff */
[----:B0-----:R-:W-:-:S13]  /*0110*/  ISETP.GE.AND P0, PT, R19, 0x1, PT ;  /* 0x000000011300780c */ /* 0x001fda0003f06270 */
[----:B-1----:R-:W-:Y:S05]  /*0120*/  @!P0 BRA `(.L_x_0) ;  /* 0x0000000400dc8947 */ /* 0x002fea0003800000 */
[C---:B------:R-:W-:Y:S01]  /*0130*/  ISETP.GE.U32.AND P1, PT, R19.reuse, 0x8, PT ;  /* 0x000000081300780c */ /* 0x040fe20003f26070 */
[----:B------:R-:W-:Y:S01]  /*0140*/  IMAD R20, R16, R19, RZ ;  /* 0x0000001310147224 */ /* 0x000fe200078e02ff */
[----:B------:R-:W-:Y:S02]  /*0150*/  LOP3.LUT R27, R19, 0x7, RZ, 0xc0, !PT ;  /* 0x00000007131b7812 */ /* 0x000fe400078ec0ff */
[----:B------:R-:W-:Y:S02]  /*0160*/  MOV R21, RZ ;  /* 0x000000ff00157202 */ /* 0x000fe40000000f00 */
[----:B------:R-:W-:Y:S02]  /*0170*/  ISETP.NE.AND P0, PT, R27, RZ, PT ;  /* 0x000000ff1b00720c */ /* 0x000fe40003f05270 */
[----:B------:R-:W-:-:S05]  /*0180*/  MOV R24, RZ ;  /* 0x000000ff00187202 */ /* 0x000fca0000000f00 */
[----:B------:R-:W-:Y:S06]  /*0190*/  @!P1 BRA `(.L_x_1) ;  /* 0x0000000000c09947 */ /* 0x000fec0003800000 */
[----:B------:R-:W0:Y:S01]  /*01a0*/  LDC.64 R2, c[0x0][0x380] ;  /* 0x0000e000ff027b82 */ /* 0x000e220000000a00 */
[----:B------:R-:W-:Y:S02]  /*01b0*/  LOP3.LUT R21, R19, 0x7ffffff8, RZ, 0xc0, !PT ;  /* 0x7ffffff813157812 */ /* 0x000fe400078ec0ff */
[----:B------:R-:W-:Y:S02]  /*01c0*/  MOV R24, RZ ;  /* 0x000000ff00187202 */ /* 0x000fe40000000f00 */
[----:B------:R-:W-:Y:S02]  /*01d0*/  MOV R18, R0 ;  /* 0x0000000000127202 */ /* 0x000fe40000000f00 */
[----:B------:R-:W-:Y:S01]  /*01e0*/  IADD3 R22, PT, PT, -R21, RZ, RZ ;  /* 0x000000ff15167210 */ /* 0x000fe20007ffe1ff */
[----:B0-----:R-:W-:-:S03]  /*01f0*/  IMAD.WIDE.U32 R2, R20, 0x4, R2 ;  /* 0x0000000414027825 */ /* 0x001fc600078e0002 */
[----:B------:R-:W-:-:S04]  /*0200*/  IADD3 R4, P1, PT, R2, 0x10, RZ ;  /* 0x0000001002047810 */ /* 0x000fc80007f3e0ff */
[----:B------:R-:W-:-:S09]  /*0210*/  IADD3.X R3, PT, PT, RZ, R3, RZ, P1, !PT ;  /* 0x00000003ff037210 */ /* 0x000fd20000ffe4ff */
.L_x_2:
[----:B------:R-:W0:Y:S01]  /*0220*/  LDC.64 R14, c[0x0][0x388] ;  /* 0x0000e200ff0e7b82 */ /* 0x000e220000000a00 */
[----:B------:R-:W-:-:S05]  /*0230*/  MOV R2, R4 ;  /* 0x0000000400027202 */ /* 0x000fca0000000f00 */
[----:B------:R-:W2:Y:S04]  /*0240*/  LDG.E R25, desc[UR4][R2.64+-0x10] ;  /* 0xfffff00402197981 */ /* 0x000ea8000c1e1900 */
[----:B------:R-:W3:Y:S04]  /*0250*/  LDG.E R23, desc[UR4][R2.64+-0xc] ;  /* 0xfffff40402177981 */ /* 0x000ee8000c1e1900 */
[----:B------:R-:W4:Y:S04]  /*0260*/  LDG.E R29, desc[UR4][R2.64+-0x8] ;  /* 0xfffff804021d7981 */ /* 0x000f28000c1e1900 */
[----:B------:R-:W5:Y:S01]  /*0270*/  LDG.E R28, desc[UR4][R2.64+-0x4] ;  /* 0xfffffc04021c7981 */ /* 0x000f62000c1e1900 */
[----:B0-----:R-:W-:-:S05]  /*0280*/  IMAD.WIDE R14, R18, 0x4, R14 ;  /* 0x00000004120e7825 */ /* 0x001fca00078e020e */
[----:B------:R0:W2:Y:S01]  /*0290*/  LDG.E R26, desc[UR4][R14.64] ;  /* 0x000000040e1a7981 */ /* 0x0000a2000c1e1900 */
[----:B------:R-:W-:-:S04]  /*02a0*/  IMAD.WIDE R12, R17, 0x4, R14 ;  /* 0x00000004110c7825 */ /* 0x000fc800078e020e */
[C---:B------:R-:W-:Y:S02]  /*02b0*/  IMAD.WIDE R4, R17.reuse, 0x4, R12 ;  /* 0x0000000411047825 */ /* 0x040fe400078e020c */
[----:B------:R-:W3:Y:S02]  /*02c0*/  LDG.E R12, desc[UR4][R12.64] ;  /* 0x000000040c0c7981 */ /* 0x000ee4000c1e1900 */
[C---:B------:R-:W-:Y:S02]  /*02d0*/  IMAD.WIDE R8, R17.reuse, 0x4, R4 ;  /* 0x0000000411087825 */ /* 0x040fe400078e0204 */
[----:B------:R-:W4:Y:S02]  /*02e0*/  LDG.E R4, desc[UR4][R4.64] ;  /* 0x0000000404047981 */ /* 0x000f24000c1e1900 */
[C---:B------:R-:W-:Y:S02]  /*02f0*/  IMAD.WIDE R6, R17.reuse, 0x4, R8 ;  /* 0x0000000411067825 */ /* 0x040fe400078e0208 */
[----:B------:R-:W5:Y:S02]  /*0300*/  LDG.E R8, desc[UR4][R8.64] ;  /* 0x0000000408087981 */ /* 0x000f64000c1e1900 */
[----:B------:R-:W-:-:S02]  /*0310*/  IMAD.WIDE R10, R17, 0x4, R6 ;  /* 0x00000004110a7825 */ /* 0x000fc400078e0206 */
[----:B------:R-:W5:Y:S04]  /*0320*/  LDG.E R5, desc[UR4][R2.64] ;  /* 0x0000000402057981 */ /* 0x000f68000c1e1900 */
[----:B------:R-:W5:Y:S01]  /*0330*/  LDG.E R6, desc[UR4][R6.64] ;  /* 0x0000000406067981 */ /* 0x000f62000c1e1900 */
[----:B0-----:R-:W-:-:S03]  /*0340*/  IMAD.WIDE R14, R17, 0x4, R10 ;  /* 0x00000004110e7825 */ /* 0x001fc600078e020a */
[----:B------:R-:W5:Y:S04]  /*0350*/  LDG.E R10, desc[UR4][R10.64] ;  /* 0x000000040a0a7981 */ /* 0x000f68000c1e1900 */
[----:B------:R-:W5:Y:S04]  /*0360*/  LDG.E R13, desc[UR4][R14.64] ;  /* 0x000000040e0d7981 */ /* 0x000f68000c1e1900 */
[----:B------:R-:W5:Y:S04]  /*0370*/  LDG.E R7, desc[UR4][R2.64+0x4] ;  /* 0x0000040402077981 */ /* 0x000f68000c1e1900 */
[----:B------:R-:W5:Y:S01]  /*0380*/  LDG.E R9, desc[UR4][R2.64+0xc] ;  /* 0x00000c0402097981 */ /* 0x000f62000c1e1900 */
[----:B--2---:R-:W-:-:S02]  /*0390*/  IMAD R26, R25, R26, R24 ;  /* 0x0000001a191a7224 */ /* 0x004fc400078e0218 */
[----:B------:R-:W-:Y:S02]  /*03a0*/  IMAD.WIDE R24, R17, 0x4, R14 ;  /* 0x0000000411187825 */ /* 0x000fe400078e020e */
[----:B------:R0:W2:Y:S04]  /*03b0*/  LDG.E R14, desc[UR4][R2.64+0x8] ;  /* 0x00000804020e7981 */ /* 0x0000a8000c1e1900 */
[----:B------:R-:W2:Y:S01]  /*03c0*/  LDG.E R24, desc[UR4][R24.64] ;  /* 0x0000000418187981 */ /* 0x000ea2000c1e1900 */
[----:B---3--:R-:W-:Y:S01]  /*03d0*/  IMAD R12, R23, R12, R26 ;  /* 0x0000000c170c7224 */ /* 0x008fe200078e021a */
[----:B------:R-:W-:-:S03]  /*03e0*/  IADD3 R22, PT, PT, R22, 0x8, RZ ;  /* 0x0000000816167810 */ /* 0x000fc60007ffe0ff */
[----:B----4-:R-:W-:Y:S01]  /*03f0*/  IMAD R29, R29, R4, R12 ;  /* 0x000000041d1d7224 */ /* 0x010fe200078e020c */
[----:B------:R-:W-:-:S03]  /*0400*/  ISETP.NE.AND P1, PT, R22, RZ, PT ;  /* 0x000000ff1600720c */ /* 0x000fc60003f25270 */
[----:B-----5:R-:W-:Y:S01]  /*0410*/  IMAD R8, R28, R8, R29 ;  /* 0x000000081c087224 */ /* 0x020fe200078e021d */
[----:B------:R-:W-:-:S03]  /*0420*/  IADD3 R4, P2, PT, R2, 0x20, RZ ;  /* 0x0000002002047810 */ /* 0x000fc60007f5e0ff */
[----:B------:R-:W-:Y:S01]  /*0430*/  IMAD R5, R5, R6, R8 ;  /* 0x0000000605057224 */ /* 0x000fe200078e0208 */
[----:B0-----:R-:W-:Y:S02]  /*0440*/  IADD3.X R3, PT, PT, RZ, R3, RZ, P2, !PT ;  /* 0x00000003ff037210 */ /* 0x001fe400017fe4ff */
[----:B------:R-:W-:Y:S01]  /*0450*/  LEA R18, R17, R18, 0x3 ;  /* 0x0000001211127211 */ /* 0x000fe200078e18ff */
[----:B------:R-:W-:-:S04]  /*0460*/  IMAD R5, R7, R10, R5 ;  /* 0x0000000a07057224 */ /* 0x000fc800078e0205 */
[----:B--2---:R-:W-:-:S04]  /*0470*/  IMAD R5, R14, R13, R5 ;  /* 0x0000000d0e057224 */ /* 0x004fc800078e0205 */
[----:B------:R-:W-:Y:S01]  /*0480*/  IMAD R24, R9, R24, R5 ;  /* 0x0000001809187224 */ /* 0x000fe200078e0205 */
[----:B------:R-:W-:Y:S06]  /*0490*/  @P1 BRA `(.L_x_2) ;  /* 0xfffffffc00601947 */ /* 0x000fec000383ffff */
.L_x_1:
[----:B------:R-:W-:Y:S05]  /*04a0*/  @!P0 BRA `(.L_x_0) ;  /* 0x0000000000fc8947 */ /* 0x000fea0003800000 */
[----:B------:R-:W-:Y:S02]  /*04b0*/  ISETP.GE.U32.AND P1, PT, R27, 0x4, PT ;  /* 0x000000041b00780c */ /* 0x000fe40003f26070 */
[----:B------:R-:W-:-:S04]  /*04c0*/  LOP3.LUT R14, R19, 0x3, RZ, 0xc0, !PT ;  /* 0x00000003130e7812 */ /* 0x000fc800078ec0ff */
[----:B------:R-:W-:-:S07]  /*04d0*/  ISETP.NE.AND P0, PT, R14, RZ, PT ;  /* 0x000000ff0e00720c */ /* 0x000fce0003f05270 */
[----:B------:R-:W-:Y:S06]  /*04e0*/  @!P1 BRA `(.L_x_3) ;  /* 0x00000000006c9947 */ /* 0x000fec0003800000 */
[----:B------:R-:W0:Y:S01]  /*04f0*/  LDC.64 R4, c[0x0][0x388] ;  /* 0x0000e200ff047b82 */ /* 0x000e220000000a00 */
[----:B------:R-:W1:Y:S01]  /*0500*/  LDCU.64 UR6, c[0x0][0x380] ;  /* 0x00007000ff0677ac */ /* 0x000e620008000a00 */
[----:B------:R-:W-:Y:S01]  /*0510*/  IMAD R7, R21, R17, R0 ;  /* 0x0000001115077224 */ /* 0x000fe200078e0200 */
[CC--:B------:R-:W-:Y:S02]  /*0520*/  IADD3 R3, PT, PT, R20.reuse, R21.reuse, RZ ;  /* 0x0000001514037210 */ /* 0x0c0fe40007ffe0ff */
[----:B------:R-:W-:-:S03]  /*0530*/  IADD3 R8, P1, PT, R20, R21, RZ ;  /* 0x0000001514087210 */ /* 0x000fc60007f3e0ff */
[----:B------:R-:W2:Y:S01]  /*0540*/  LDC.64 R12, c[0x0][0x380] ;  /* 0x0000e000ff0c7b82 */ /* 0x000ea20000000a00 */
[----:B0-----:R-:W-:-:S04]  /*0550*/  IMAD.WIDE R4, R7, 0x4, R4 ;  /* 0x0000000407047825 */ /* 0x001fc800078e0204 */
[----:B------:R-:W-:Y:S02]  /*0560*/  IMAD.WIDE R6, R17, 0x4, R4 ;  /* 0x0000000411067825 */ /* 0x000fe400078e0204 */
[----:B------:R-:W3:Y:S02]  /*0570*/  LDG.E R4, desc[UR4][R4.64] ;  /* 0x0000000404047981 */ /* 0x000ee4000c1e1900 */
[----:B--2---:R-:W-:Y:S01]  /*0580*/  IMAD.WIDE.U32 R12, R3, 0x4, R12 ;  /* 0x00000004030c7825 */ /* 0x004fe200078e000c */
[----:B------:R-:W-:Y:S02]  /*0590*/  IADD3.X R3, PT, PT, RZ, RZ, RZ, P1, !PT ;  /* 0x000000ffff037210 */ /* 0x000fe40000ffe4ff */
[----:B-1----:R-:W-:-:S03]  /*05a0*/  LEA R2, P1, R8, UR6, 0x2 ;  /* 0x0000000608027c11 */ /* 0x002fc6000f8210ff */
[----:B------:R-:W3:Y:S01]  /*05b0*/  LDG.E R13, desc[UR4][R12.64] ;  /* 0x000000040c0d7981 */ /* 0x000ee2000c1e1900 */
[----:B------:R-:W-:Y:S01]  /*05c0*/  LEA.HI.X R3, R8, UR7, R3, 0x2, P1 ;  /* 0x0000000708037c11 */ /* 0x000fe200088f1403 */
[C---:B------:R-:W-:Y:S02]  /*05d0*/  IMAD.WIDE R8, R17.reuse, 0x4, R6 ;  /* 0x0000000411087825 */ /* 0x040fe400078e0206 */
[----:B------:R-:W2:Y:S04]  /*05e0*/  LDG.E R6, desc[UR4][R6.64] ;  /* 0x0000000406067981 */ /* 0x000ea8000c1e1900 */
[----:B------:R-:W2:Y:S01]  /*05f0*/  LDG.E R15, desc[UR4][R2.64+0x4] ;  /* 0x00000404020f7981 */ /* 0x000ea2000c1e1900 */
[----:B------:R-:W-:-:S03]  /*0600*/  IMAD.WIDE R10, R17, 0x4, R8 ;  /* 0x00000004110a7825 */ /* 0x000fc600078e0208 */
[----:B------:R-:W4:Y:S04]  /*0610*/  LDG.E R22, desc[UR4][R8.64] ;  /* 0x0000000408167981 */ /* 0x000f28000c1e1900 */
[----:B------:R-:W4:Y:S04]  /*0620*/  LDG.E R18, desc[UR4][R2.64+0x8] ;  /* 0x0000080402127981 */ /* 0x000f28000c1e1900 */
[----:B------:R-:W5:Y:S04]  /*0630*/  LDG.E R26, desc[UR4][R2.64+0xc] ;  /* 0x00000c04021a7981 */ /* 0x000f68000c1e1900 */
[----:B------:R-:W5:Y:S01]  /*0640*/  LDG.E R10, desc[UR4][R10.64] ;  /* 0x000000040a0a7981 */ /* 0x000f62000c1e1900 */
[----:B------:R-:W-:Y:S01]  /*0650*/  IADD3 R21, PT, PT, R21, 0x4, RZ ;  /* 0x0000000415157810 */ /* 0x000fe20007ffe0ff */
[----:B---3--:R-:W-:-:S04]  /*0660*/  IMAD R24, R13, R4, R24 ;  /* 0x000000040d187224 */ /* 0x008fc800078e0218 */
[----:B--2---:R-:W-:-:S04]  /*0670*/  IMAD R15, R15, R6, R24 ;  /* 0x000000060f0f7224 */ /* 0x004fc800078e0218 */
[----:B----4-:R-:W-:-:S04]  /*0680*/  IMAD R15, R18, R22, R15 ;  /* 0x00000016120f7224 */ /* 0x010fc800078e020f */
[----:B-----5:R-:W-:-:S07]  /*0690*/  IMAD R24, R26, R10, R15 ;  /* 0x0000000a1a187224 */ /* 0x020fce00078e020f */
.L_x_3:
[----:B------:R-:W-:Y:S05]  /*06a0*/  @!P0 BRA `(.L_x_0) ;  /* 0x00000000007c8947 */ /* 0x000fea0003800000 */
[----:B------:R-:W-:Y:S01]  /*06b0*/  ISETP.NE.AND P1, PT, R14, 0x1, PT ;  /* 0x000000010e00780c */ /* 0x000fe20003f25270 */
[----:B------:R-:W0:Y:S01]  /*06c0*/  LDC.64 R10, c[0x0][0x380] ;  /* 0x0000e000ff0a7b82 */ /* 0x000e220000000a00 */
[----:B------:R-:W-:-:S04]  /*06d0*/  LOP3.LUT R19, R19, 0x1, RZ, 0xc0, !PT ;  /* 0x0000000113137812 */ /* 0x000fc800078ec0ff */
[----:B------:R-:W-:-:S03]  /*06e0*/  ISETP.NE.U32.AND P0, PT, R19, 0x1, PT ;  /* 0x000000011300780c */ /* 0x000fc60003f05070 */
[----:B------:R-:W1:Y:S04]  /*06f0*/  LDC.64 R8, c[0x0][0x388] ;  /* 0x0000e200ff087b82 */ /* 0x000e680000000a00 */
[CC--:B------:R-:W-:Y:S02]  /*0700*/  @P1 IADD3 R13, PT, PT, R20.reuse, R21.reuse, RZ ;  /* 0x00000015140d1210 */ /* 0x0c0fe40007ffe0ff */
[----:B------:R-:W-:Y:S02]  /*0710*/  @P1 IADD3 R12, P2, PT, R20, R21, RZ ;  /* 0x00000015140c1210 */ /* 0x000fe40007f5e0ff */
[----:B------:R-:W2:Y:S02]  /*0720*/  @P1 LDC.64 R2, c[0x0][0x380] ;  /* 0x0000e000ff021b82 */ /* 0x000ea40000000a00 */
[----:B------:R-:W-:-:S06]  /*0730*/  @P1 IADD3.X R14, PT, PT, RZ, RZ, RZ, P2, !PT ;  /* 0x000000ffff0e1210 */ /* 0x000fcc00017fe4ff */
[----:B------:R-:W3:Y:S01]  /*0740*/  LDC.64 R4, c[0x0][0x380] ;  /* 0x0000e000ff047b82 */ /* 0x000ee20000000a00 */
[----:B0-----:R-:W-:-:S04]  /*0750*/  @P1 IMAD.WIDE.U32 R10, R13, 0x4, R10 ;  /* 0x000000040d0a1825 */ /* 0x001fc800078e000a */
[C---:B------:R-:W-:Y:S01]  /*0760*/  @P1 IMAD R13, R21.reuse, R17, R0 ;  /* 0x00000011150d1224 */ /* 0x040fe200078e0200 */
[----:B------:R-:W-:Y:S01]  /*0770*/  @P1 IADD3 R21, PT, PT, R21, 0x2, RZ ;  /* 0x0000000215151810 */ /* 0x000fe20007ffe0ff */
[----:B------:R-:W4:Y:S01]  /*0780*/  @P1 LDG.E R11, desc[UR4][R10.64] ;  /* 0x000000040a0b1981 */ /* 0x000f22000c1e1900 */
[----:B------:R-:W0:Y:S01]  /*0790*/  LDC.64 R6, c[0x0][0x388] ;  /* 0x0000e200ff067b82 */ /* 0x000e220000000a00 */
[----:B-1----:R-:W-:Y:S01]  /*07a0*/  @P1 IMAD.WIDE R8, R13, 0x4, R8 ;  /* 0x000000040d081825 */ /* 0x002fe200078e0208 */
[----:B------:R-:W-:Y:S02]  /*07b0*/  @!P0 IADD3 R15, PT, PT, R20, R21, RZ ;  /* 0x00000015140f8210 */ /* 0x000fe40007ffe0ff */
[----:B--2---:R-:W-:Y:S01]  /*07c0*/  @P1 LEA R2, P2, R12, R2, 0x2 ;  /* 0x000000020c021211 */ /* 0x004fe200078410ff */
[----:B------:R-:W-:-:S03]  /*07d0*/  @!P0 IMAD R21, R21, R17, R0 ;  /* 0x0000001115158224 */ /* 0x000fc600078e0200 */
[----:B------:R-:W-:Y:S01]  /*07e0*/  @P1 LEA.HI.X R3, R12, R3, R14, 0x2, P2 ;  /* 0x000000030c031211 */ /* 0x000fe200010f140e */
[----:B------:R-:W-:Y:S01]  /*07f0*/  @P1 IMAD.WIDE R12, R17, 0x4, R8 ;  /* 0x00000004110c1825 */ /* 0x000fe200078e0208 */
[----:B------:R-:W4:Y:S03]  /*0800*/  @P1 LDG.E R14, desc[UR4][R8.64] ;  /* 0x00000004080e1981 */ /* 0x000f26000c1e1900 */
[----:B---3--:R-:W-:Y:S01]  /*0810*/  @!P0 IMAD.WIDE.U32 R4, R15, 0x4, R4 ;  /* 0x000000040f048825 */ /* 0x008fe200078e0004 */
[----:B------:R-:W2:Y:S04]  /*0820*/  @P1 LDG.E R2, desc[UR4][R2.64+0x4] ;  /* 0x0000040402021981 */ /* 0x000ea8000c1e1900 */
[----:B------:R-:W2:Y:S01]  /*0830*/  @P1 LDG.E R12, desc[UR4][R12.64] ;  /* 0x000000040c0c1981 */ /* 0x000ea2000c1e1900 */
[----:B0-----:R-:W-:-:S03]  /*0840*/  @!P0 IMAD.WIDE R6, R21, 0x4, R6 ;  /* 0x0000000415068825 */ /* 0x001fc600078e0206 */
[----:B------:R-:W3:Y:S04]  /*0850*/  @!P0 LDG.E R5, desc[UR4][R4.64] ;  /* 0x0000000404058981 */ /* 0x000ee8000c1e1900 */
[----:B------:R-:W3:Y:S01]  /*0860*/  @!P0 LDG.E R6, desc[UR4][R6.64] ;  /* 0x0000000406068981 */ /* 0x000ee2000c1e1900 */
[----:B----4-:R-:W-:-:S04]  /*0870*/  @P1 IMAD R11, R11, R14, R24 ;  /* 0x0000000e0b0b1224 */ /* 0x010fc800078e0218 */
[----:B--2---:R-:W-:-:S04]  /*0880*/  @P1 IMAD R24, R2, R12, R11 ;  /* 0x0000000c02181224 */ /* 0x004fc800078e020b */
[----:B---3--:R-:W-:-:S07]  /*0890*/  @!P0 IMAD R24, R5, R6, R24 ;  /* 0x0000000605188224 */ /* 0x008fce00078e0218 */
.L_x_0:
[----:B------:R-:W0:Y:S01]  /*08a0*/  LDC.64 R2, c[0x0][0x390] ;  /* 0x0000e400ff027b82 */ /* 0x000e220000000a00 */
[----:B------:R-:W-:-:S04]  /*08b0*/  IMAD R17, R16, R17, R0 ;  /* 0x0000001110117224 */ /* 0x000fc800078e0200 */
[----:B0-----:R-:W-:-:S05]  /*08c0*/  IMAD.WIDE R2, R17, 0x4, R2 ;  /* 0x0000000411027825 */ /* 0x001fca00078e0202 */
[----:B------:R-:W-:Y:S01]  /*08d0*/  STG.E desc[UR4][R2.64], R24 ;  /* 0x0000001802007986 */ /* 0x000fe2000c101904 */
[----:B------:R-:W-:Y:S05]  /*08e0*/  EXIT ;  /* 0x000000000000794d */ /* 0x000fea0003800000 */
.L_x_4:
[----:B------:R-:W-:-:S00]  /*08f0*/  BRA `(.L_x_4) ;  /* 0xfffffffc00fc7947 */ /* 0x000fc0000383ffff */
[----:B------:R-:W-:-:S00]  /*0900*/  NOP ;  /* 0x0000000000007918 */ /* 0x000fc00000000000 */
[----:B------:R-:W-:-:S00]  /*0910*/  NOP ;  /* 0x0000000000007918 */ /* 0x000fc00000000000 */
[----:B------:R-:W-:-:S00]  /*0920*/  NOP ;  /* 0x0000000000007918 */ /* 0x000fc00000000000 */
[----:B------:R-:W-:-:S00]  /*0930*/  NOP ;  /* 0x0000000000007918 */ /* 0x000fc00000000000 */
[----:B------:R-:W-:-:S00]  /*0940*/  NOP ;  /* 0x0000000000007918 */ /* 0x000fc00000000000 */
[----:B------:R-:W-:-:S00]  /*0950*/  NOP ;  /* 0x0000000000007918 */ /* 0x000fc00000000000 */
[----:B------:R-:W-:-:S00]  /*0960*/  NOP ;  /* 0x0000000000007918 */ /* 0x000fc00000000000 */
[----:B------:R-:W-:-:S00]  /*0970*/  NOP ;  /* 0x0000000000007918 */ /* 0x000fc00000000000 */
.L_x_5:


//--------------------- .nv.shared.reserved.0     --------------------------
	.section	.nv.shared.reserved.0,"aw",@nobits
	.weak		__nv_reservedSMEM_offset_0_alias
	.size		__nv_reservedSMEM_offset_0_alias, 0, 64
	.other		__nv_reservedSMEM_offset_0_alias,@"STO_CUDA_RESERVED_SHARED STV_DEFAULT"
__nv_reservedSMEM_offset_0_alias:
	.zero		0
	.zero		64


//--------------------- .nv.constant0._Z7gpuMultPiS_S_iii --------------------------
	.section	.nv.constant0._Z7gpuMultPiS_S_iii,"a",@progbits
	.sectionflags	@""
	.align	4
.nv.constant0._Z7gpuMultPiS_S_iii:
	.zero		932


//--------------------- SYMBOLS --------------------------

	.type		.nv.reservedSmem.offset0,@object
	.size		.nv.reservedSmem.offset0,0x4
